//
// Generated by NVIDIA NVVM Compiler
//
// Compiler Build ID: CL-36424714
// Cuda compilation tools, release 13.0, V13.0.88
// Based on NVVM 20.0.0
//

.version 9.0
.target sm_100
.address_size 64

	// .globl	_Z22scan_block_excl_kernelPKfPfi
.extern .shared .align 16 .b8 s[];

.visible .entry _Z22scan_block_excl_kernelPKfPfi(
	.param .u64 .ptr .align 1 _Z22scan_block_excl_kernelPKfPfi_param_0,
	.param .u64 .ptr .align 1 _Z22scan_block_excl_kernelPKfPfi_param_1,
	.param .u32 _Z22scan_block_excl_kernelPKfPfi_param_2
)
{
	.reg .pred 	%p<10>;
	.reg .b32 	%r<38>;
	.reg .b32 	%f<12>;
	.reg .b64 	%rd<9>;

	ld.param.u64 	%rd1, [_Z22scan_block_excl_kernelPKfPfi_param_0];
	ld.param.u64 	%rd2, [_Z22scan_block_excl_kernelPKfPfi_param_1];
	ld.param.u32 	%r13, [_Z22scan_block_excl_kernelPKfPfi_param_2];
	mov.u32 	%r1, %tid.x;
	mov.u32 	%r14, %ctaid.x;
	mov.u32 	%r2, %ntid.x;
	mad.lo.s32 	%r3, %r14, %r2, %r1;
	setp.ge.s32 	%p1, %r3, %r13;
	mov.f32 	%f11, 0f00000000;
	@%p1 bra 	$L__BB0_2;
	cvta.to.global.u64 	%rd3, %rd1;
	mul.wide.s32 	%rd4, %r3, 4;
	add.s64 	%rd5, %rd3, %rd4;
	ld.global.nc.f32 	%f11, [%rd5];
$L__BB0_2:
	shl.b32 	%r15, %r1, 2;
	mov.u32 	%r16, s;
	add.s32 	%r4, %r16, %r15;
	st.shared.f32 	[%r4], %f11;
	bar.sync 	0;
	setp.lt.u32 	%p2, %r2, 2;
	@%p2 bra 	$L__BB0_7;
	shl.b32 	%r18, %r1, 1;
	add.s32 	%r5, %r18, 2;
	mov.b32 	%r36, 1;
$L__BB0_4:
	mul.lo.s32 	%r7, %r5, %r36;
	add.s32 	%r19, %r7, -1;
	setp.ge.u32 	%p3, %r19, %r2;
	@%p3 bra 	$L__BB0_6;
	sub.s32 	%r20, %r7, %r36;
	shl.b32 	%r21, %r20, 2;
	add.s32 	%r23, %r16, %r21;
	ld.shared.f32 	%f4, [%r23+-4];
	shl.b32 	%r24, %r36, 2;
	add.s32 	%r25, %r23, %r24;
	ld.shared.f32 	%f5, [%r25+-4];
	add.f32 	%f6, %f4, %f5;
	st.shared.f32 	[%r25+-4], %f6;
$L__BB0_6:
	bar.sync 	0;
	shl.b32 	%r36, %r36, 1;
	setp.lt.u32 	%p4, %r36, %r2;
	@%p4 bra 	$L__BB0_4;
$L__BB0_7:
	add.s32 	%r26, %r2, -1;
	setp.ne.s32 	%p5, %r1, %r26;
	@%p5 bra 	$L__BB0_9;
	mov.b32 	%r27, 0;
	st.shared.u32 	[%r4], %r27;
$L__BB0_9:
	bar.sync 	0;
	setp.lt.u32 	%p6, %r2, 2;
	@%p6 bra 	$L__BB0_14;
	shl.b32 	%r28, %r1, 1;
	add.s32 	%r9, %r28, 2;
	mov.u32 	%r37, %r2;
$L__BB0_11:
	shr.u32 	%r11, %r37, 1;
	mul.lo.s32 	%r12, %r9, %r11;
	add.s32 	%r29, %r12, -1;
	setp.ge.u32 	%p7, %r29, %r2;
	@%p7 bra 	$L__BB0_13;
	sub.s32 	%r30, %r12, %r11;
	shl.b32 	%r31, %r30, 2;
	add.s32 	%r33, %r16, %r31;
	ld.shared.f32 	%f7, [%r33+-4];
	shl.b32 	%r34, %r11, 2;
	add.s32 	%r35, %r33, %r34;
	ld.shared.f32 	%f8, [%r35+-4];
	st.shared.f32 	[%r33+-4], %f8;
	add.f32 	%f9, %f7, %f8;
	st.shared.f32 	[%r35+-4], %f9;
$L__BB0_13:
	bar.sync 	0;
	setp.gt.u32 	%p8, %r37, 3;
	mov.u32 	%r37, %r11;
	@%p8 bra 	$L__BB0_11;
$L__BB0_14:
	setp.ge.s32 	%p9, %r3, %r13;
	@%p9 bra 	$L__BB0_16;
	ld.shared.f32 	%f10, [%r4];
	cvta.to.global.u64 	%rd6, %rd2;
	mul.wide.s32 	%rd7, %r3, 4;
	add.s64 	%rd8, %rd6, %rd7;
	st.global.f32 	[%rd8], %f10;
$L__BB0_16:
	ret;

}


// ===== COMPILED SASS (sm_100) =====

	.target	sm_100

	.elftype	@"ET_EXEC"


//--------------------- .note.nv.tkinfo           --------------------------
	.section	.note.nv.tkinfo,"",@"SHT_NOTE"
	.sectionflags	@"SHF_NOTE_NV_TKINFO"
	.tkinfo
        /*0018*/ 	.word	0x00000002
        /*0030*/ 	.string	""
        /*0030*/ 	.string	"ptxas"
        /*0030*/ 	.string	"Cuda compilation tools, release 13.0, V13.0.88"
        /*0030*/ 	.string	"Build cuda_13.0.r13.0/compiler.36424714_0"
        /*0030*/ 	.string	"-arch sm_100 -m 64 "



//--------------------- .note.nv.cuinfo           --------------------------
	.section	.note.nv.cuinfo,"",@"SHT_NOTE"
	.sectionflags	@"SHF_NOTE_NV_CUINFO"
        /*0018*/ 	.short	0x0002
        /*001a*/ 	.short	0x0064
        /*001c*/ 	.short	0x0082
	.zero		2


//--------------------- .nv.info                  --------------------------
	.section	.nv.info,"",@"SHT_CUDA_INFO"
	.align	4


	//----- nvinfo : EIATTR_REGCOUNT
	.align		4
        /*0000*/ 	.byte	0x04, 0x2f
        /*0002*/ 	.short	(.L_1 - .L_0)
	.align		4
.L_0:
        /*0004*/ 	.word	index@(_Z22scan_block_excl_kernelPKfPfi)
        /*0008*/ 	.word	0x0000000f


	//----- nvinfo : EIATTR_FRAME_SIZE
	.align		4
.L_1:
        /*000c*/ 	.byte	0x04, 0x11
        /*000e*/ 	.short	(.L_3 - .L_2)
	.align		4
.L_2:
        /*0010*/ 	.word	index@(_Z22scan_block_excl_kernelPKfPfi)
        /*0014*/ 	.word	0x00000000


	//----- nvinfo : EIATTR_MIN_STACK_SIZE
	.align		4
.L_3:
        /*0018*/ 	.byte	0x04, 0x12
        /*001a*/ 	.short	(.L_5 - .L_4)
	.align		4
.L_4:
        /*001c*/ 	.word	index@(_Z22scan_block_excl_kernelPKfPfi)
        /*0020*/ 	.word	0x00000000
.L_5:


//--------------------- .nv.compat                --------------------------
	.section	.nv.compat,"",@"SHT_CUDA_COMPAT_INFO"
	.align	4
        /*0000*/ 	.byte	0x02, 0x09, 0x00, 0x00, 0x02, 0x02, 0x01, 0x00, 0x02, 0x05, 0x05, 0x00, 0x03, 0x07, 0x01, 0x01
        /*0010*/ 	.byte	0x02, 0x03, 0x00, 0x00, 0x02, 0x06, 0x01, 0x00, 0x04, 0x0b, 0x08, 0x00, 0x09, 0x00, 0x00, 0x00
        /*0020*/ 	.byte	0x00, 0x00, 0x00, 0x00


//--------------------- .nv.info._Z22scan_block_excl_kernelPKfPfi --------------------------
	.section	.nv.info._Z22scan_block_excl_kernelPKfPfi,"",@"SHT_CUDA_INFO"
	.sectionflags	@""
	.align	4


	//----- nvinfo : EIATTR_CUDA_API_VERSION
	.align		4
        /*0000*/ 	.byte	0x04, 0x37
        /*0002*/ 	.short	(.L_7 - .L_6)
.L_6:
        /*0004*/ 	.word	0x00000082


	//----- nvinfo : EIATTR_KPARAM_INFO
	.align		4
.L_7:
        /*0008*/ 	.byte	0x04, 0x17
        /*000a*/ 	.short	(.L_9 - .L_8)
.L_8:
        /*000c*/ 	.word	0x00000000
        /*0010*/ 	.short	0x0002
        /*0012*/ 	.short	0x0010
        /*0014*/ 	.byte	0x00, 0xf0, 0x11, 0x00


	//----- nvinfo : EIATTR_KPARAM_INFO
	.align		4
.L_9:
        /*0018*/ 	.byte	0x04, 0x17
        /*001a*/ 	.short	(.L_11 - .L_10)
.L_10:
        /*001c*/ 	.word	0x00000000
        /*0020*/ 	.short	0x0001
        /*0022*/ 	.short	0x0008
        /*0024*/ 	.byte	0x00, 0xf5, 0x21, 0x00


	//----- nvinfo : EIATTR_KPARAM_INFO
	.align		4
.L_11:
        /*0028*/ 	.byte	0x04, 0x17
        /*002a*/ 	.short	(.L_13 - .L_12)
.L_12:
        /*002c*/ 	.word	0x00000000
        /*0030*/ 	.short	0x0000
        /*0032*/ 	.short	0x0000
        /*0034*/ 	.byte	0x00, 0xf5, 0x21, 0x00


	//----- nvinfo : EIATTR_SPARSE_MMA_MASK
	.align		4
.L_13:
        /*0038*/ 	.byte	0x03, 0x50
        /*003a*/ 	.short	0x0000


	//----- nvinfo : EIATTR_MAXREG_COUNT
	.align		4
        /*003c*/ 	.byte	0x03, 0x1b
        /*003e*/ 	.short	0x00ff


	//----- nvinfo : EIATTR_NUM_BARRIERS
	.align		4
        /*0040*/ 	.byte	0x02, 0x4c
        /*0042*/ 	.byte	0x01
	.zero		1


	//----- nvinfo : EIATTR_MERCURY_ISA_VERSION
	.align		4
        /*0044*/ 	.byte	0x03, 0x5f
        /*0046*/ 	.short	0x0101


	//----- nvinfo : EIATTR_VRC_CTA_INIT_COUNT
	.align		4
        /*0048*/ 	.byte	0x02, 0x4a
	.zero		1
	.zero		1


	//----- nvinfo : EIATTR_EXIT_INSTR_OFFSETS
	.align		4
        /*004c*/ 	.byte	0x04, 0x1c
        /*004e*/ 	.short	(.L_15 - .L_14)


	//   ....[0]....
.L_14:
        /*0050*/ 	.word	0x000003e0


	//   ....[1]....
        /*0054*/ 	.word	0x00000430


	//----- nvinfo : EIATTR_CBANK_PARAM_SIZE
	.align		4
.L_15:
        /*0058*/ 	.byte	0x03, 0x19
        /*005a*/ 	.short	0x0014


	//----- nvinfo : EIATTR_PARAM_CBANK
	.align		4
        /*005c*/ 	.byte	0x04, 0x0a
        /*005e*/ 	.short	(.L_17 - .L_16)
	.align		4
.L_16:
        /*0060*/ 	.word	index@(.nv.constant0._Z22scan_block_excl_kernelPKfPfi)
        /*0064*/ 	.short	0x0380
        /*0066*/ 	.short	0x0014


	//----- nvinfo : EIATTR_SW_WAR
	.align		4
.L_17:
        /*0068*/ 	.byte	0x04, 0x36
        /*006a*/ 	.short	(.L_19 - .L_18)
.L_18:
        /*006c*/ 	.word	0x00000008
.L_19:


//--------------------- .nv.callgraph             --------------------------
	.section	.nv.callgraph,"",@"SHT_CUDA_CALLGRAPH"
	.align	4
	.sectionentsize	8
	.align		4
        /*0000*/ 	.word	0x00000000
	.align		4
        /*0004*/ 	.word	0xffffffff
	.align		4
        /*0008*/ 	.word	0x00000000
	.align		4
        /*000c*/ 	.word	0xfffffffe
	.align		4
        /*0010*/ 	.word	0x00000000
	.align		4
        /*0014*/ 	.word	0xfffffffd
	.align		4
        /*0018*/ 	.word	0x00000000
	.align		4
        /*001c*/ 	.word	0xfffffffc


//--------------------- .text._Z22scan_block_excl_kernelPKfPfi --------------------------
	.section	.text._Z22scan_block_excl_kernelPKfPfi,"ax",@progbits
	.align	128
        .global         _Z22scan_block_excl_kernelPKfPfi
        .type           _Z22scan_block_excl_kernelPKfPfi,@function
        .size           _Z22scan_block_excl_kernelPKfPfi,(.L_x_5 - _Z22scan_block_excl_kernelPKfPfi)
        .other          _Z22scan_block_excl_kernelPKfPfi,@"STO_CUDA_ENTRY STV_DEFAULT"
_Z22scan_block_excl_kernelPKfPfi:
.text._Z22scan_block_excl_kernelPKfPfi:
[----:B------:R-:W-:Y:S01]  /*0000*/  LDC R1, c[0x0][0x37c] ;  /* 0x0000df00ff017b82 */ /* 0x000fe20000000800 */
[----:B------:R-:W0:Y:S07]  /*0010*/  S2R R9, SR_TID.X ;  /* 0x0000000000097919 */ /* 0x000e2e0000002100 */
[----:B------:R-:W0:Y:S01]  /*0020*/  S2UR UR4, SR_CTAID.X ;  /* 0x00000000000479c3 */ /* 0x000e220000002500 */
[----:B------:R-:W1:Y:S01]  /*0030*/  LDCU UR5, c[0x0][0x390] ;  /* 0x00007200ff0577ac */ /* 0x000e620008000800 */
[----:B------:R-:W-:Y:S01]  /*0040*/  IMAD.MOV.U32 R3, RZ, RZ, RZ ;  /* 0x000000ffff037224 */ /* 0x000fe200078e00ff */
[----:B------:R-:W2:Y:S05]  /*0050*/  LDCU.64 UR6, c[0x0][0x358] ;  /* 0x00006b00ff0677ac */ /* 0x000eaa0008000a00 */
[----:B------:R-:W0:Y:S02]  /*0060*/  LDC R2, c[0x0][0x360] ;  /* 0x0000d800ff027b82 */ /* 0x000e240000000800 */
[----:B0-----:R-:W-:-:S05]  /*0070*/  IMAD R0, R2, UR4, R9 ;  /* 0x0000000402007c24 */ /* 0x001fca000f8e0209 */
[----:B-1----:R-:W-:-:S13]  /*0080*/  ISETP.GE.AND P0, PT, R0, UR5, PT ;  /* 0x0000000500007c0c */ /* 0x002fda000bf06270 */
[----:B------:R-:W0:Y:S02]  /*0090*/  @!P0 LDC.64 R4, c[0x0][0x380] ;  /* 0x0000e000ff048b82 */ /* 0x000e240000000a00 */
[----:B0-----:R-:W-:-:S05]  /*00a0*/  @!P0 IMAD.WIDE R4, R0, 0x4, R4 ;  /* 0x0000000400048825 */ /* 0x001fca00078e0204 */
[----:B--2---:R-:W2:Y:S01]  /*00b0*/  @!P0 LDG.E.CONSTANT R3, desc[UR6][R4.64] ;  /* 0x0000000604038981 */ /* 0x004ea2000c1e9900 */
[----:B------:R-:W0:Y:S01]  /*00c0*/  S2UR UR5, SR_CgaCtaId ;  /* 0x00000000000579c3 */ /* 0x000e220000008800 */
[----:B------:R-:W-:Y:S01]  /*00d0*/  UMOV UR4, 0x400 ;  /* 0x0000040000047882 */ /* 0x000fe20000000000 */
[C---:B------:R-:W-:Y:S01]  /*00e0*/  VIADD R6, R2.reuse, 0xffffffff ;  /* 0xffffffff02067836 */ /* 0x040fe20000000000 */
[C---:B------:R-:W-:Y:S02]  /*00f0*/  ISETP.GE.U32.AND P2, PT, R2.reuse, 0x2, PT ;  /* 0x000000020200780c */ /* 0x040fe40003f46070 */
[----:B------:R-:W-:Y:S02]  /*0100*/  ISETP.GE.U32.AND P1, PT, R2, 0x2, PT ;  /* 0x000000020200780c */ /* 0x000fe40003f26070 */
[----:B------:R-:W-:Y:S01]  /*0110*/  ISETP.NE.AND P0, PT, R9, R6, PT ;  /* 0x000000060900720c */ /* 0x000fe20003f05270 */
[----:B0-----:R-:W-:-:S06]  /*0120*/  ULEA UR4, UR5, UR4, 0x18 ;  /* 0x0000000405047291 */ /* 0x001fcc000f8ec0ff */
[----:B------:R-:W-:-:S05]  /*0130*/  LEA R6, R9, UR4, 0x2 ;  /* 0x0000000409067c11 */ /* 0x000fca000f8e10ff */
[----:B--2---:R0:W-:Y:S01]  /*0140*/  STS [R6], R3 ;  /* 0x0000000306007388 */ /* 0x0041e20000000800 */
[----:B------:R-:W-:Y:S06]  /*0150*/  BAR.SYNC.DEFER_BLOCKING 0x0 ;  /* 0x0000000000007b1d */ /* 0x000fec0000010000 */
[----:B------:R-:W-:Y:S05]  /*0160*/  @!P2 BRA `(.L_x_0) ;  /* 0x000000000040a947 */ /* 0x000fea0003800000 */
[----:B0-----:R-:W-:Y:S01]  /*0170*/  LEA R3, R9, 0x2, 0x1 ;  /* 0x0000000209037811 */ /* 0x001fe200078e08ff */
[----:B------:R-:W-:-:S07]  /*0180*/  IMAD.MOV.U32 R4, RZ, RZ, 0x1 ;  /* 0x00000001ff047424 */ /* 0x000fce00078e00ff */
.L_x_1:
[----:B------:R-:W-:-:S04]  /*0190*/  IMAD R7, R3, R4, RZ ;  /* 0x0000000403077224 */ /* 0x000fc800078e02ff */
[----:B------:R-:W-:-:S05]  /*01a0*/  VIADD R5, R7, 0xffffffff ;  /* 0xffffffff07057836 */ /* 0x000fca0000000000 */
[----:B------:R-:W-:-:S13]  /*01b0*/  ISETP.GE.U32.AND P2, PT, R5, R2, PT ;  /* 0x000000020500720c */ /* 0x000fda0003f46070 */
[----:B------:R-:W-:-:S04]  /*01c0*/  @!P2 IADD3 R5, PT, PT, R7, -R4, RZ ;  /* 0x800000040705a210 */ /* 0x000fc80007ffe0ff */
[----:B------:R-:W-:-:S05]  /*01d0*/  @!P2 LEA R5, R5, UR4, 0x2 ;  /* 0x000000040505ac11 */ /* 0x000fca000f8e10ff */
[C---:B------:R-:W-:Y:S02]  /*01e0*/  @!P2 IMAD R7, R4.reuse, 0x4, R5 ;  /* 0x000000040407a824 */ /* 0x040fe400078e0205 */
[----:B------:R-:W-:Y:S01]  /*01f0*/  @!P2 LDS R5, [R5+-0x4] ;  /* 0xfffffc000505a984 */ /* 0x000fe20000000800 */
[----:B------:R-:W-:-:S03]  /*0200*/  IMAD.SHL.U32 R4, R4, 0x2, RZ ;  /* 0x0000000204047824 */ /* 0x000fc600078e00ff */
[----:B------:R-:W0:Y:S02]  /*0210*/  @!P2 LDS R8, [R7+-0x4] ;  /* 0xfffffc000708a984 */ /* 0x000e240000000800 */
[----:B0-----:R-:W-:-:S05]  /*0220*/  @!P2 FADD R8, R5, R8 ;  /* 0x000000080508a221 */ /* 0x001fca0000000000 */
[----:B------:R1:W-:Y:S01]  /*0230*/  @!P2 STS [R7+-0x4], R8 ;  /* 0xfffffc080700a388 */ /* 0x0003e20000000800 */
[----:B------:R-:W-:Y:S01]  /*0240*/  BAR.SYNC.DEFER_BLOCKING 0x0 ;  /* 0x0000000000007b1d */ /* 0x000fe20000010000 */
[----:B------:R-:W-:-:S13]  /*0250*/  ISETP.GE.U32.AND P2, PT, R4, R2, PT ;  /* 0x000000020400720c */ /* 0x000fda0003f46070 */
[----:B-1----:R-:W-:Y:S05]  /*0260*/  @!P2 BRA `(.L_x_1) ;  /* 0xfffffffc00c8a947 */ /* 0x002fea000383ffff */
.L_x_0:
[----:B------:R1:W-:Y:S01]  /*0270*/  @!P0 STS [R6], RZ ;  /* 0x000000ff06008388 */ /* 0x0003e20000000800 */
[----:B------:R-:W-:Y:S06]  /*0280*/  BAR.SYNC.DEFER_BLOCKING 0x0 ;  /* 0x0000000000007b1d */ /* 0x000fec0000010000 */
[----:B------:R-:W-:Y:S05]  /*0290*/  @!P1 BRA `(.L_x_2) ;  /* 0x0000000000489947 */ /* 0x000fea0003800000 */
[----:B------:R-:W-:Y:S02]  /*02a0*/  LEA R12, R9, 0x2, 0x1 ;  /* 0x00000002090c7811 */ /* 0x000fe400078e08ff */
[----:B0-----:R-:W-:-:S07]  /*02b0*/  MOV R3, R2 ;  /* 0x0000000200037202 */ /* 0x001fce0000000f00 */
.L_x_3:
[----:B------:R-:W-:-:S05]  /*02c0*/  SHF.R.U32.HI R9, RZ, 0x1, R3 ;  /* 0x00000001ff097819 */ /* 0x000fca0000011603 */
[----:B------:R-:W-:-:S04]  /*02d0*/  IMAD R4, R12, R9, RZ ;  /* 0x000000090c047224 */ /* 0x000fc800078e02ff */
[----:B------:R-:W-:-:S05]  /*02e0*/  VIADD R5, R4, 0xffffffff ;  /* 0xffffffff04057836 */ /* 0x000fca0000000000 */
[----:B------:R-:W-:-:S13]  /*02f0*/  ISETP.GE.U32.AND P0, PT, R5, R2, PT ;  /* 0x000000020500720c */ /* 0x000fda0003f06070 */
[----:B------:R-:W-:-:S05]  /*0300*/  @!P0 IMAD.IADD R4, R4, 0x1, -R9 ;  /* 0x0000000104048824 */ /* 0x000fca00078e0a09 */
[----:B------:R-:W-:-:S04]  /*0310*/  @!P0 LEA R4, R4, UR4, 0x2 ;  /* 0x0000000404048c11 */ /* 0x000fc8000f8e10ff */
[----:B------:R-:W-:Y:S01]  /*0320*/  @!P0 LEA R7, R9, R4, 0x2 ;  /* 0x0000000409078211 */ /* 0x000fe200078e10ff */
[----:B------:R-:W-:Y:S04]  /*0330*/  @!P0 LDS R5, [R4+-0x4] ;  /* 0xfffffc0004058984 */ /* 0x000fe80000000800 */
[----:B------:R-:W0:Y:S02]  /*0340*/  @!P0 LDS R8, [R7+-0x4] ;  /* 0xfffffc0007088984 */ /* 0x000e240000000800 */
[----:B0-----:R-:W-:Y:S02]  /*0350*/  @!P0 FADD R10, R5, R8 ;  /* 0x00000008050a8221 */ /* 0x001fe40000000000 */
[----:B------:R2:W-:Y:S04]  /*0360*/  @!P0 STS [R4+-0x4], R8 ;  /* 0xfffffc0804008388 */ /* 0x0005e80000000800 */
[----:B------:R2:W-:Y:S01]  /*0370*/  @!P0 STS [R7+-0x4], R10 ;  /* 0xfffffc0a07008388 */ /* 0x0005e20000000800 */
[----:B------:R-:W-:Y:S01]  /*0380*/  BAR.SYNC.DEFER_BLOCKING 0x0 ;  /* 0x0000000000007b1d */ /* 0x000fe20000010000 */
[----:B------:R-:W-:Y:S01]  /*0390*/  ISETP.GT.U32.AND P0, PT, R3, 0x3, PT ;  /* 0x000000030300780c */ /* 0x000fe20003f04070 */
[----:B------:R-:W-:-:S12]  /*03a0*/  IMAD.MOV.U32 R3, RZ, RZ, R9 ;  /* 0x000000ffff037224 */ /* 0x000fd800078e0009 */
[----:B--2---:R-:W-:Y:S05]  /*03b0*/  @P0 BRA `(.L_x_3) ;  /* 0xfffffffc00c00947 */ /* 0x004fea000383ffff */
.L_x_2:
[----:B------:R-:W2:Y:S02]  /*03c0*/  LDCU UR4, c[0x0][0x390] ;  /* 0x00007200ff0477ac */ /* 0x000ea40008000800 */
[----:B--2---:R-:W-:-:S13]  /*03d0*/  ISETP.GE.AND P0, PT, R0, UR4, PT ;  /* 0x0000000400007c0c */ /* 0x004fda000bf06270 */
[----:B------:R-:W-:Y:S05]  /*03e0*/  @P0 EXIT ;  /* 0x000000000000094d */ /* 0x000fea0003800000 */
[----:B------:R-:W2:Y:S01]  /*03f0*/  LDS R5, [R6] ;  /* 0x0000000006057984 */ /* 0x000ea20000000800 */
[----:B0-----:R-:W0:Y:S02]  /*0400*/  LDC.64 R2, c[0x0][0x388] ;  /* 0x0000e200ff027b82 */ /* 0x001e240000000a00 */
[----:B0-----:R-:W-:-:S05]  /*0410*/  IMAD.WIDE R2, R0, 0x4, R2 ;  /* 0x0000000400027825 */ /* 0x001fca00078e0202 */
[----:B--2---:R-:W-:Y:S01]  /*0420*/  STG.E desc[UR6][R2.64], R5 ;  /* 0x0000000502007986 */ /* 0x004fe2000c101906 */
[----:B------:R-:W-:Y:S05]  /*0430*/  EXIT ;  /* 0x000000000000794d */ /* 0x000fea0003800000 */
.L_x_4:
[----:B------:R-:W-:-:S00]  /*0440*/  BRA `(.L_x_4) ;  /* 0xfffffffc00fc7947 */ /* 0x000fc0000383ffff */
[----:B------:R-:W-:-:S00]  /*0450*/  NOP ;  /* 0x0000000000007918 */ /* 0x000fc00000000000 */
        /* <DEDUP_REMOVED lines=10> */
.L_x_5:


//--------------------- .nv.shared._Z22scan_block_excl_kernelPKfPfi --------------------------
	.section	.nv.shared._Z22scan_block_excl_kernelPKfPfi,"aw",@nobits
	.sectionflags	@""
	.align	16
	.zero		1024


//--------------------- .nv.shared.reserved.0     --------------------------
	.section	.nv.shared.reserved.0,"aw",@nobits
	.weak		__nv_reservedSMEM_offset_0_alias
	.size		__nv_reservedSMEM_offset_0_alias, 0, 64
	.other		__nv_reservedSMEM_offset_0_alias,@"STO_CUDA_RESERVED_SHARED STV_DEFAULT"
__nv_reservedSMEM_offset_0_alias:
	.zero		0
	.zero		64


//--------------------- .nv.constant0._Z22scan_block_excl_kernelPKfPfi --------------------------
	.section	.nv.constant0._Z22scan_block_excl_kernelPKfPfi,"a",@progbits
	.sectionflags	@""
	.align	4
.nv.constant0._Z22scan_block_excl_kernelPKfPfi:
	.zero		916


//--------------------- SYMBOLS --------------------------

	.type		.nv.reservedSmem.offset0,@object
	.size		.nv.reservedSmem.offset0,0x4
	.type		.nv.reservedSmem.cap,@object
	.size		.nv.reservedSmem.cap,0x4
